//
// Generated by NVIDIA NVVM Compiler
//
// Compiler Build ID: CL-36424714
// Cuda compilation tools, release 13.0, V13.0.88
// Based on NVVM 20.0.0
//

.version 9.0
.target sm_100
.address_size 64

	// .globl	_Z16matrix_transposePKfPfii

.visible .entry _Z16matrix_transposePKfPfii(
	.param .u64 .ptr .align 1 _Z16matrix_transposePKfPfii_param_0,
	.param .u64 .ptr .align 1 _Z16matrix_transposePKfPfii_param_1,
	.param .u32 _Z16matrix_transposePKfPfii_param_2,
	.param .u32 _Z16matrix_transposePKfPfii_param_3
)
{


	ret;

}
	// .globl	_Z21matrix_multiplicationPKfS0_Pfiii
.visible .entry _Z21matrix_multiplicationPKfS0_Pfiii(
	.param .u64 .ptr .align 1 _Z21matrix_multiplicationPKfS0_Pfiii_param_0,
	.param .u64 .ptr .align 1 _Z21matrix_multiplicationPKfS0_Pfiii_param_1,
	.param .u64 .ptr .align 1 _Z21matrix_multiplicationPKfS0_Pfiii_param_2,
	.param .u32 _Z21matrix_multiplicationPKfS0_Pfiii_param_3,
	.param .u32 _Z21matrix_multiplicationPKfS0_Pfiii_param_4,
	.param .u32 _Z21matrix_multiplicationPKfS0_Pfiii_param_5
)
{


	ret;

}
	// .globl	_Z7softmaxPfiii
.visible .entry _Z7softmaxPfiii(
	.param .u64 .ptr .align 1 _Z7softmaxPfiii_param_0,
	.param .u32 _Z7softmaxPfiii_param_1,
	.param .u32 _Z7softmaxPfiii_param_2,
	.param .u32 _Z7softmaxPfiii_param_3
)
{


	ret;

}


// ===== COMPILED SASS (sm_100) =====

	.target	sm_100

	.elftype	@"ET_EXEC"


//--------------------- .note.nv.tkinfo           --------------------------
	.section	.note.nv.tkinfo,"",@"SHT_NOTE"
	.sectionflags	@"SHF_NOTE_NV_TKINFO"
	.tkinfo
        /*0018*/ 	.word	0x00000002
        /*0030*/ 	.string	""
        /*0030*/ 	.string	"ptxas"
        /*0030*/ 	.string	"Cuda compilation tools, release 13.0, V13.0.88"
        /*0030*/ 	.string	"Build cuda_13.0.r13.0/compiler.36424714_0"
        /*0030*/ 	.string	"-arch sm_100 -m 64 "



//--------------------- .note.nv.cuinfo           --------------------------
	.section	.note.nv.cuinfo,"",@"SHT_NOTE"
	.sectionflags	@"SHF_NOTE_NV_CUINFO"
        /*0018*/ 	.short	0x0002
        /*001a*/ 	.short	0x0064
        /*001c*/ 	.short	0x0082
	.zero		2


//--------------------- .nv.info                  --------------------------
	.section	.nv.info,"",@"SHT_CUDA_INFO"
	.align	4


	//----- nvinfo : EIATTR_REGCOUNT
	.align		4
        /*0000*/ 	.byte	0x04, 0x2f
        /*0002*/ 	.short	(.L_1 - .L_0)
	.align		4
.L_0:
        /*0004*/ 	.word	index@(_Z16matrix_transposePKfPfii)
        /*0008*/ 	.word	0x00000004


	//----- nvinfo : EIATTR_FRAME_SIZE
	.align		4
.L_1:
        /*000c*/ 	.byte	0x04, 0x11
        /*000e*/ 	.short	(.L_3 - .L_2)
	.align		4
.L_2:
        /*0010*/ 	.word	index@(_Z16matrix_transposePKfPfii)
        /*0014*/ 	.word	0x00000000


	//----- nvinfo : EIATTR_REGCOUNT
	.align		4
.L_3:
        /*0018*/ 	.byte	0x04, 0x2f
        /*001a*/ 	.short	(.L_5 - .L_4)
	.align		4
.L_4:
        /*001c*/ 	.word	index@(_Z21matrix_multiplicationPKfS0_Pfiii)
        /*0020*/ 	.word	0x00000004


	//----- nvinfo : EIATTR_FRAME_SIZE
	.align		4
.L_5:
        /*0024*/ 	.byte	0x04, 0x11
        /*0026*/ 	.short	(.L_7 - .L_6)
	.align		4
.L_6:
        /*0028*/ 	.word	index@(_Z21matrix_multiplicationPKfS0_Pfiii)
        /*002c*/ 	.word	0x00000000


	//----- nvinfo : EIATTR_REGCOUNT
	.align		4
.L_7:
        /*0030*/ 	.byte	0x04, 0x2f
        /*0032*/ 	.short	(.L_9 - .L_8)
	.align		4
.L_8:
        /*0034*/ 	.word	index@(_Z7softmaxPfiii)
        /*0038*/ 	.word	0x00000004


	//----- nvinfo : EIATTR_FRAME_SIZE
	.align		4
.L_9:
        /*003c*/ 	.byte	0x04, 0x11
        /*003e*/ 	.short	(.L_11 - .L_10)
	.align		4
.L_10:
        /*0040*/ 	.word	index@(_Z7softmaxPfiii)
        /*0044*/ 	.word	0x00000000


	//----- nvinfo : EIATTR_MIN_STACK_SIZE
	.align		4
.L_11:
        /*0048*/ 	.byte	0x04, 0x12
        /*004a*/ 	.short	(.L_13 - .L_12)
	.align		4
.L_12:
        /*004c*/ 	.word	index@(_Z7softmaxPfiii)
        /*0050*/ 	.word	0x00000000


	//----- nvinfo : EIATTR_MIN_STACK_SIZE
	.align		4
.L_13:
        /*0054*/ 	.byte	0x04, 0x12
        /*0056*/ 	.short	(.L_15 - .L_14)
	.align		4
.L_14:
        /*0058*/ 	.word	index@(_Z21matrix_multiplicationPKfS0_Pfiii)
        /*005c*/ 	.word	0x00000000


	//----- nvinfo : EIATTR_MIN_STACK_SIZE
	.align		4
.L_15:
        /*0060*/ 	.byte	0x04, 0x12
        /*0062*/ 	.short	(.L_17 - .L_16)
	.align		4
.L_16:
        /*0064*/ 	.word	index@(_Z16matrix_transposePKfPfii)
        /*0068*/ 	.word	0x00000000
.L_17:


//--------------------- .nv.compat                --------------------------
	.section	.nv.compat,"",@"SHT_CUDA_COMPAT_INFO"
	.align	4
        /*0000*/ 	.byte	0x02, 0x09, 0x00, 0x00, 0x02, 0x02, 0x01, 0x00, 0x02, 0x05, 0x05, 0x00, 0x03, 0x07, 0x01, 0x01
        /*0010*/ 	.byte	0x02, 0x03, 0x00, 0x00, 0x02, 0x06, 0x01, 0x00, 0x04, 0x0b, 0x08, 0x00, 0x09, 0x00, 0x00, 0x00
        /*0020*/ 	.byte	0x00, 0x00, 0x00, 0x00


//--------------------- .nv.info._Z7softmaxPfiii  --------------------------
	.section	.nv.info._Z7softmaxPfiii,"",@"SHT_CUDA_INFO"
	.sectionflags	@""
	.align	4


	//----- nvinfo : EIATTR_CUDA_API_VERSION
	.align		4
        /*0000*/ 	.byte	0x04, 0x37
        /*0002*/ 	.short	(.L_19 - .L_18)
.L_18:
        /*0004*/ 	.word	0x00000082


	//----- nvinfo : EIATTR_KPARAM_INFO
	.align		4
.L_19:
        /*0008*/ 	.byte	0x04, 0x17
        /*000a*/ 	.short	(.L_21 - .L_20)
.L_20:
        /*000c*/ 	.word	0x00000000
        /*0010*/ 	.short	0x0003
        /*0012*/ 	.short	0x0010
        /*0014*/ 	.byte	0x00, 0xf0, 0x11, 0x00


	//----- nvinfo : EIATTR_KPARAM_INFO
	.align		4
.L_21:
        /*0018*/ 	.byte	0x04, 0x17
        /*001a*/ 	.short	(.L_23 - .L_22)
.L_22:
        /*001c*/ 	.word	0x00000000
        /*0020*/ 	.short	0x0002
        /*0022*/ 	.short	0x000c
        /*0024*/ 	.byte	0x00, 0xf0, 0x11, 0x00


	//----- nvinfo : EIATTR_KPARAM_INFO
	.align		4
.L_23:
        /*0028*/ 	.byte	0x04, 0x17
        /*002a*/ 	.short	(.L_25 - .L_24)
.L_24:
        /*002c*/ 	.word	0x00000000
        /*0030*/ 	.short	0x0001
        /*0032*/ 	.short	0x0008
        /*0034*/ 	.byte	0x00, 0xf0, 0x11, 0x00


	//----- nvinfo : EIATTR_KPARAM_INFO
	.align		4
.L_25:
        /*0038*/ 	.byte	0x04, 0x17
        /*003a*/ 	.short	(.L_27 - .L_26)
.L_26:
        /*003c*/ 	.word	0x00000000
        /*0040*/ 	.short	0x0000
        /*0042*/ 	.short	0x0000
        /*0044*/ 	.byte	0x00, 0xf5, 0x21, 0x00


	//----- nvinfo : EIATTR_SPARSE_MMA_MASK
	.align		4
.L_27:
        /*0048*/ 	.byte	0x03, 0x50
        /*004a*/ 	.short	0x0000


	//----- nvinfo : EIATTR_MAXREG_COUNT
	.align		4
        /*004c*/ 	.byte	0x03, 0x1b
        /*004e*/ 	.short	0x00ff


	//----- nvinfo : EIATTR_MERCURY_ISA_VERSION
	.align		4
        /*0050*/ 	.byte	0x03, 0x5f
        /*0052*/ 	.short	0x0101


	//----- nvinfo : EIATTR_VRC_CTA_INIT_COUNT
	.align		4
        /*0054*/ 	.byte	0x02, 0x4a
	.zero		1
	.zero		1


	//----- nvinfo : EIATTR_EXIT_INSTR_OFFSETS
	.align		4
        /*0058*/ 	.byte	0x04, 0x1c
        /*005a*/ 	.short	(.L_29 - .L_28)


	//   ....[0]....
.L_28:
        /*005c*/ 	.word	0x00000010


	//----- nvinfo : EIATTR_CBANK_PARAM_SIZE
	.align		4
.L_29:
        /*0060*/ 	.byte	0x03, 0x19
        /*0062*/ 	.short	0x0014


	//----- nvinfo : EIATTR_PARAM_CBANK
	.align		4
        /*0064*/ 	.byte	0x04, 0x0a
        /*0066*/ 	.short	(.L_31 - .L_30)
	.align		4
.L_30:
        /*0068*/ 	.word	index@(.nv.constant0._Z7softmaxPfiii)
        /*006c*/ 	.short	0x0380
        /*006e*/ 	.short	0x0014


	//----- nvinfo : EIATTR_SW_WAR
	.align		4
.L_31:
        /*0070*/ 	.byte	0x04, 0x36
        /*0072*/ 	.short	(.L_33 - .L_32)
.L_32:
        /*0074*/ 	.word	0x00000008
.L_33:


//--------------------- .nv.info._Z21matrix_multiplicationPKfS0_Pfiii --------------------------
	.section	.nv.info._Z21matrix_multiplicationPKfS0_Pfiii,"",@"SHT_CUDA_INFO"
	.sectionflags	@""
	.align	4


	//----- nvinfo : EIATTR_CUDA_API_VERSION
	.align		4
        /*0000*/ 	.byte	0x04, 0x37
        /*0002*/ 	.short	(.L_35 - .L_34)
.L_34:
        /*0004*/ 	.word	0x00000082


	//----- nvinfo : EIATTR_KPARAM_INFO
	.align		4
.L_35:
        /*0008*/ 	.byte	0x04, 0x17
        /*000a*/ 	.short	(.L_37 - .L_36)
.L_36:
        /*000c*/ 	.word	0x00000000
        /*0010*/ 	.short	0x0005
        /*0012*/ 	.short	0x0020
        /*0014*/ 	.byte	0x00, 0xf0, 0x11, 0x00


	//----- nvinfo : EIATTR_KPARAM_INFO
	.align		4
.L_37:
        /*0018*/ 	.byte	0x04, 0x17
        /*001a*/ 	.short	(.L_39 - .L_38)
.L_38:
        /*001c*/ 	.word	0x00000000
        /*0020*/ 	.short	0x0004
        /*0022*/ 	.short	0x001c
        /*0024*/ 	.byte	0x00, 0xf0, 0x11, 0x00


	//----- nvinfo : EIATTR_KPARAM_INFO
	.align		4
.L_39:
        /*0028*/ 	.byte	0x04, 0x17
        /*002a*/ 	.short	(.L_41 - .L_40)
.L_40:
        /*002c*/ 	.word	0x00000000
        /*0030*/ 	.short	0x0003
        /*0032*/ 	.short	0x0018
        /*0034*/ 	.byte	0x00, 0xf0, 0x11, 0x00


	//----- nvinfo : EIATTR_KPARAM_INFO
	.align		4
.L_41:
        /*0038*/ 	.byte	0x04, 0x17
        /*003a*/ 	.short	(.L_43 - .L_42)
.L_42:
        /*003c*/ 	.word	0x00000000
        /*0040*/ 	.short	0x0002
        /*0042*/ 	.short	0x0010
        /*0044*/ 	.byte	0x00, 0xf5, 0x21, 0x00


	//----- nvinfo : EIATTR_KPARAM_INFO
	.align		4
.L_43:
        /*0048*/ 	.byte	0x04, 0x17
        /*004a*/ 	.short	(.L_45 - .L_44)
.L_44:
        /*004c*/ 	.word	0x00000000
        /*0050*/ 	.short	0x0001
        /*0052*/ 	.short	0x0008
        /*0054*/ 	.byte	0x00, 0xf5, 0x21, 0x00


	//----- nvinfo : EIATTR_KPARAM_INFO
	.align		4
.L_45:
        /*0058*/ 	.byte	0x04, 0x17
        /*005a*/ 	.short	(.L_47 - .L_46)
.L_46:
        /*005c*/ 	.word	0x00000000
        /*0060*/ 	.short	0x0000
        /*0062*/ 	.short	0x0000
        /*0064*/ 	.byte	0x00, 0xf5, 0x21, 0x00


	//----- nvinfo : EIATTR_SPARSE_MMA_MASK
	.align		4
.L_47:
        /*0068*/ 	.byte	0x03, 0x50
        /*006a*/ 	.short	0x0000


	//----- nvinfo : EIATTR_MAXREG_COUNT
	.align		4
        /*006c*/ 	.byte	0x03, 0x1b
        /*006e*/ 	.short	0x00ff


	//----- nvinfo : EIATTR_MERCURY_ISA_VERSION
	.align		4
        /*0070*/ 	.byte	0x03, 0x5f
        /*0072*/ 	.short	0x0101


	//----- nvinfo : EIATTR_VRC_CTA_INIT_COUNT
	.align		4
        /*0074*/ 	.byte	0x02, 0x4a
	.zero		1
	.zero		1


	//----- nvinfo : EIATTR_EXIT_INSTR_OFFSETS
	.align		4
        /*0078*/ 	.byte	0x04, 0x1c
        /*007a*/ 	.short	(.L_49 - .L_48)


	//   ....[0]....
.L_48:
        /*007c*/ 	.word	0x00000010


	//----- nvinfo : EIATTR_CBANK_PARAM_SIZE
	.align		4
.L_49:
        /*0080*/ 	.byte	0x03, 0x19
        /*0082*/ 	.short	0x0024


	//----- nvinfo : EIATTR_PARAM_CBANK
	.align		4
        /*0084*/ 	.byte	0x04, 0x0a
        /*0086*/ 	.short	(.L_51 - .L_50)
	.align		4
.L_50:
        /*0088*/ 	.word	index@(.nv.constant0._Z21matrix_multiplicationPKfS0_Pfiii)
        /*008c*/ 	.short	0x0380
        /*008e*/ 	.short	0x0024


	//----- nvinfo : EIATTR_SW_WAR
	.align		4
.L_51:
        /*0090*/ 	.byte	0x04, 0x36
        /*0092*/ 	.short	(.L_53 - .L_52)
.L_52:
        /*0094*/ 	.word	0x00000008
.L_53:


//--------------------- .nv.info._Z16matrix_transposePKfPfii --------------------------
	.section	.nv.info._Z16matrix_transposePKfPfii,"",@"SHT_CUDA_INFO"
	.sectionflags	@""
	.align	4


	//----- nvinfo : EIATTR_CUDA_API_VERSION
	.align		4
        /*0000*/ 	.byte	0x04, 0x37
        /*0002*/ 	.short	(.L_55 - .L_54)
.L_54:
        /*0004*/ 	.word	0x00000082


	//----- nvinfo : EIATTR_KPARAM_INFO
	.align		4
.L_55:
        /*0008*/ 	.byte	0x04, 0x17
        /*000a*/ 	.short	(.L_57 - .L_56)
.L_56:
        /*000c*/ 	.word	0x00000000
        /*0010*/ 	.short	0x0003
        /*0012*/ 	.short	0x0014
        /*0014*/ 	.byte	0x00, 0xf0, 0x11, 0x00


	//----- nvinfo : EIATTR_KPARAM_INFO
	.align		4
.L_57:
        /*0018*/ 	.byte	0x04, 0x17
        /*001a*/ 	.short	(.L_59 - .L_58)
.L_58:
        /*001c*/ 	.word	0x00000000
        /*0020*/ 	.short	0x0002
        /*0022*/ 	.short	0x0010
        /*0024*/ 	.byte	0x00, 0xf0, 0x11, 0x00


	//----- nvinfo : EIATTR_KPARAM_INFO
	.align		4
.L_59:
        /*0028*/ 	.byte	0x04, 0x17
        /*002a*/ 	.short	(.L_61 - .L_60)
.L_60:
        /*002c*/ 	.word	0x00000000
        /*0030*/ 	.short	0x0001
        /*0032*/ 	.short	0x0008
        /*0034*/ 	.byte	0x00, 0xf5, 0x21, 0x00


	//----- nvinfo : EIATTR_KPARAM_INFO
	.align		4
.L_61:
        /*0038*/ 	.byte	0x04, 0x17
        /*003a*/ 	.short	(.L_63 - .L_62)
.L_62:
        /*003c*/ 	.word	0x00000000
        /*0040*/ 	.short	0x0000
        /*0042*/ 	.short	0x0000
        /*0044*/ 	.byte	0x00, 0xf5, 0x21, 0x00


	//----- nvinfo : EIATTR_SPARSE_MMA_MASK
	.align		4
.L_63:
        /*0048*/ 	.byte	0x03, 0x50
        /*004a*/ 	.short	0x0000


	//----- nvinfo : EIATTR_MAXREG_COUNT
	.align		4
        /*004c*/ 	.byte	0x03, 0x1b
        /*004e*/ 	.short	0x00ff


	//----- nvinfo : EIATTR_MERCURY_ISA_VERSION
	.align		4
        /*0050*/ 	.byte	0x03, 0x5f
        /*0052*/ 	.short	0x0101


	//----- nvinfo : EIATTR_VRC_CTA_INIT_COUNT
	.align		4
        /*0054*/ 	.byte	0x02, 0x4a
	.zero		1
	.zero		1


	//----- nvinfo : EIATTR_EXIT_INSTR_OFFSETS
	.align		4
        /*0058*/ 	.byte	0x04, 0x1c
        /*005a*/ 	.short	(.L_65 - .L_64)


	//   ....[0]....
.L_64:
        /*005c*/ 	.word	0x00000010


	//----- nvinfo : EIATTR_CBANK_PARAM_SIZE
	.align		4
.L_65:
        /*0060*/ 	.byte	0x03, 0x19
        /*0062*/ 	.short	0x0018


	//----- nvinfo : EIATTR_PARAM_CBANK
	.align		4
        /*0064*/ 	.byte	0x04, 0x0a
        /*0066*/ 	.short	(.L_67 - .L_66)
	.align		4
.L_66:
        /*0068*/ 	.word	index@(.nv.constant0._Z16matrix_transposePKfPfii)
        /*006c*/ 	.short	0x0380
        /*006e*/ 	.short	0x0018


	//----- nvinfo : EIATTR_SW_WAR
	.align		4
.L_67:
        /*0070*/ 	.byte	0x04, 0x36
        /*0072*/ 	.short	(.L_69 - .L_68)
.L_68:
        /*0074*/ 	.word	0x00000008
.L_69:


//--------------------- .nv.callgraph             --------------------------
	.section	.nv.callgraph,"",@"SHT_CUDA_CALLGRAPH"
	.align	4
	.sectionentsize	8
	.align		4
        /*0000*/ 	.word	0x00000000
	.align		4
        /*0004*/ 	.word	0xffffffff
	.align		4
        /*0008*/ 	.word	0x00000000
	.align		4
        /*000c*/ 	.word	0xfffffffe
	.align		4
        /*0010*/ 	.word	0x00000000
	.align		4
        /*0014*/ 	.word	0xfffffffd
	.align		4
        /*0018*/ 	.word	0x00000000
	.align		4
        /*001c*/ 	.word	0xfffffffc


//--------------------- .text._Z7softmaxPfiii     --------------------------
	.section	.text._Z7softmaxPfiii,"ax",@progbits
	.align	128
        .global         _Z7softmaxPfiii
        .type           _Z7softmaxPfiii,@function
        .size           _Z7softmaxPfiii,(.L_x_3 - _Z7softmaxPfiii)
        .other          _Z7softmaxPfiii,@"STO_CUDA_ENTRY STV_DEFAULT"
_Z7softmaxPfiii:
.text._Z7softmaxPfiii:
[----:B------:R-:W-:Y:S01]  /*0000*/  LDC R1, c[0x0][0x37c] ;  /* 0x0000df00ff017b82 */ /* 0x000fe20000000800 */
[----:B------:R-:W-:Y:S05]  /*0010*/  EXIT ;  /* 0x000000000000794d */ /* 0x000fea0003800000 */
.L_x_0:
[----:B------:R-:W-:-:S00]  /*0020*/  BRA `(.L_x_0) ;  /* 0xfffffffc00fc7947 */ /* 0x000fc0000383ffff */
[----:B------:R-:W-:-:S00]  /*0030*/  NOP ;  /* 0x0000000000007918 */ /* 0x000fc00000000000 */
        /* <DEDUP_REMOVED lines=12> */
.L_x_3:


//--------------------- .text._Z21matrix_multiplicationPKfS0_Pfiii --------------------------
	.section	.text._Z21matrix_multiplicationPKfS0_Pfiii,"ax",@progbits
	.align	128
        .global         _Z21matrix_multiplicationPKfS0_Pfiii
        .type           _Z21matrix_multiplicationPKfS0_Pfiii,@function
        .size           _Z21matrix_multiplicationPKfS0_Pfiii,(.L_x_4 - _Z21matrix_multiplicationPKfS0_Pfiii)
        .other          _Z21matrix_multiplicationPKfS0_Pfiii,@"STO_CUDA_ENTRY STV_DEFAULT"
_Z21matrix_multiplicationPKfS0_Pfiii:
.text._Z21matrix_multiplicationPKfS0_Pfiii:
[----:B------:R-:W-:Y:S01]  /*0000*/  LDC R1, c[0x0][0x37c] ;  /* 0x0000df00ff017b82 */ /* 0x000fe20000000800 */
[----:B------:R-:W-:Y:S05]  /*0010*/  EXIT ;  /* 0x000000000000794d */ /* 0x000fea0003800000 */
.L_x_1:
        /* <DEDUP_REMOVED lines=14> */
.L_x_4:


//--------------------- .text._Z16matrix_transposePKfPfii --------------------------
	.section	.text._Z16matrix_transposePKfPfii,"ax",@progbits
	.align	128
        .global         _Z16matrix_transposePKfPfii
        .type           _Z16matrix_transposePKfPfii,@function
        .size           _Z16matrix_transposePKfPfii,(.L_x_5 - _Z16matrix_transposePKfPfii)
        .other          _Z16matrix_transposePKfPfii,@"STO_CUDA_ENTRY STV_DEFAULT"
_Z16matrix_transposePKfPfii:
.text._Z16matrix_transposePKfPfii:
[----:B------:R-:W-:Y:S01]  /*0000*/  LDC R1, c[0x0][0x37c] ;  /* 0x0000df00ff017b82 */ /* 0x000fe20000000800 */
[----:B------:R-:W-:Y:S05]  /*0010*/  EXIT ;  /* 0x000000000000794d */ /* 0x000fea0003800000 */
.L_x_2:
        /* <DEDUP_REMOVED lines=14> */
.L_x_5:


//--------------------- .nv.shared.reserved.0     --------------------------
	.section	.nv.shared.reserved.0,"aw",@nobits
	.weak		__nv_reservedSMEM_offset_0_alias
	.size		__nv_reservedSMEM_offset_0_alias, 0, 64
	.other		__nv_reservedSMEM_offset_0_alias,@"STO_CUDA_RESERVED_SHARED STV_DEFAULT"
__nv_reservedSMEM_offset_0_alias:
	.zero		0
	.zero		64


//--------------------- .nv.constant0._Z7softmaxPfiii --------------------------
	.section	.nv.constant0._Z7softmaxPfiii,"a",@progbits
	.sectionflags	@""
	.align	4
.nv.constant0._Z7softmaxPfiii:
	.zero		916


//--------------------- .nv.constant0._Z21matrix_multiplicationPKfS0_Pfiii --------------------------
	.section	.nv.constant0._Z21matrix_multiplicationPKfS0_Pfiii,"a",@progbits
	.sectionflags	@""
	.align	4
.nv.constant0._Z21matrix_multiplicationPKfS0_Pfiii:
	.zero		932


//--------------------- .nv.constant0._Z16matrix_transposePKfPfii --------------------------
	.section	.nv.constant0._Z16matrix_transposePKfPfii,"a",@progbits
	.sectionflags	@""
	.align	4
.nv.constant0._Z16matrix_transposePKfPfii:
	.zero		920


//--------------------- SYMBOLS --------------------------

	.type		.nv.reservedSmem.offset0,@object
	.size		.nv.reservedSmem.offset0,0x4
